//
// Generated by NVIDIA NVVM Compiler
//
// Compiler Build ID: CL-36424714
// Cuda compilation tools, release 13.0, V13.0.88
// Based on NVVM 20.0.0
//

.version 9.0
.target sm_100
.address_size 64

	// .globl	_Z4simuPlS_PiiS0_
// _ZZ4simuPlS_PiiS0_E1k has been demoted

.visible .entry _Z4simuPlS_PiiS0_(
	.param .u64 .ptr .align 1 _Z4simuPlS_PiiS0__param_0,
	.param .u64 .ptr .align 1 _Z4simuPlS_PiiS0__param_1,
	.param .u64 .ptr .align 1 _Z4simuPlS_PiiS0__param_2,
	.param .u32 _Z4simuPlS_PiiS0__param_3,
	.param .u64 .ptr .align 1 _Z4simuPlS_PiiS0__param_4
)
{
	.reg .b32 	%r<19>;
	.reg .b64 	%rd<37>;
	// demoted variable
	.shared .align 4 .u32 _ZZ4simuPlS_PiiS0_E1k;
	ld.param.u64 	%rd1, [_Z4simuPlS_PiiS0__param_0];
	ld.param.u64 	%rd2, [_Z4simuPlS_PiiS0__param_1];
	ld.param.u32 	%r1, [_Z4simuPlS_PiiS0__param_3];
	ld.param.u64 	%rd3, [_Z4simuPlS_PiiS0__param_4];
	cvta.to.global.u64 	%rd4, %rd3;
	cvta.to.global.u64 	%rd5, %rd2;
	cvta.to.global.u64 	%rd6, %rd1;
	mov.u32 	%r2, %tid.x;
	mov.u32 	%r3, %ctaid.x;
	mov.u32 	%r4, %ntid.x;
	mad.lo.s32 	%r5, %r3, %r4, %r2;
	shl.b32 	%r6, %r1, 15;
	shr.s32 	%r7, %r5, 31;
	shr.u32 	%r8, %r7, 25;
	add.s32 	%r9, %r5, %r8;
	shr.s32 	%r10, %r9, 7;
	add.s32 	%r11, %r6, %r10;
	st.shared.u32 	[_ZZ4simuPlS_PiiS0_E1k], %r11;
	mul.wide.s32 	%rd7, %r11, 4;
	add.s64 	%rd8, %rd4, %rd7;
	and.b32  	%r12, %r9, -128;
	sub.s32 	%r13, %r5, %r12;
	mul.wide.s32 	%rd9, %r13, 8;
	add.s64 	%rd10, %rd6, %rd9;
	ld.global.u64 	%rd11, [%rd10];
	mul.wide.s32 	%rd12, %r11, 8;
	add.s64 	%rd13, %rd5, %rd12;
	ld.global.u64 	%rd14, [%rd13];
	and.b64  	%rd15, %rd14, %rd11;
	and.b64  	%rd16, %rd15, 6148914691236517205;
	shr.u64 	%rd17, %rd15, 1;
	and.b64  	%rd18, %rd17, 6148914691236517205;
	add.s64 	%rd19, %rd18, %rd16;
	and.b64  	%rd20, %rd19, 3689348814741910323;
	shr.u64 	%rd21, %rd19, 2;
	and.b64  	%rd22, %rd21, 1383505805528216371;
	add.s64 	%rd23, %rd22, %rd20;
	and.b64  	%rd24, %rd23, 506381209866536711;
	shr.u64 	%rd25, %rd23, 4;
	and.b64  	%rd26, %rd25, 506381209866536711;
	add.s64 	%rd27, %rd26, %rd24;
	and.b64  	%rd28, %rd27, 4222189076152335;
	shr.u64 	%rd29, %rd27, 8;
	and.b64  	%rd30, %rd29, 4222189076152335;
	add.s64 	%rd31, %rd30, %rd28;
	and.b64  	%rd32, %rd31, 133143986207;
	shr.u64 	%rd33, %rd31, 16;
	and.b64  	%rd34, %rd33, 133143986207;
	add.s64 	%rd35, %rd34, %rd32;
	shr.u64 	%rd36, %rd35, 32;
	cvt.u32.u64 	%r14, %rd35;
	cvt.u32.u64 	%r15, %rd36;
	add.s32 	%r16, %r15, %r14;
	and.b32  	%r17, %r16, 1;
	atom.global.add.u32 	%r18, [%rd8], %r17;
	ret;

}
	// .globl	_Z11countweightPlPiS0_l
.visible .entry _Z11countweightPlPiS0_l(
	.param .u64 .ptr .align 1 _Z11countweightPlPiS0_l_param_0,
	.param .u64 .ptr .align 1 _Z11countweightPlPiS0_l_param_1,
	.param .u64 .ptr .align 1 _Z11countweightPlPiS0_l_param_2,
	.param .u64 _Z11countweightPlPiS0_l_param_3
)
{
	.reg .pred 	%p<3>;
	.reg .b32 	%r<7>;
	.reg .b64 	%rd<11>;

	ld.param.u64 	%rd2, [_Z11countweightPlPiS0_l_param_1];
	ld.param.u64 	%rd3, [_Z11countweightPlPiS0_l_param_2];
	ld.param.u64 	%rd4, [_Z11countweightPlPiS0_l_param_3];
	mov.u32 	%r2, %tid.x;
	mov.u32 	%r3, %ctaid.x;
	mov.u32 	%r4, %ntid.x;
	mad.lo.s32 	%r5, %r3, %r4, %r2;
	cvt.s64.s32 	%rd1, %r5;
	setp.le.s64 	%p1, %rd4, %rd1;
	@%p1 bra 	$L__BB1_3;
	cvta.to.global.u64 	%rd5, %rd2;
	shl.b64 	%rd6, %rd1, 2;
	add.s64 	%rd7, %rd5, %rd6;
	ld.global.u32 	%r1, [%rd7];
	setp.gt.s32 	%p2, %r1, 22;
	@%p2 bra 	$L__BB1_3;
	cvta.to.global.u64 	%rd8, %rd3;
	mul.wide.s32 	%rd9, %r1, 4;
	add.s64 	%rd10, %rd8, %rd9;
	atom.global.add.u32 	%r6, [%rd10], 1;
$L__BB1_3:
	ret;

}
	// .globl	_Z9clearzeroPi
.visible .entry _Z9clearzeroPi(
	.param .u64 .ptr .align 1 _Z9clearzeroPi_param_0
)
{
	.reg .b32 	%r<6>;
	.reg .b64 	%rd<5>;

	ld.param.u64 	%rd1, [_Z9clearzeroPi_param_0];
	cvta.to.global.u64 	%rd2, %rd1;
	mov.u32 	%r1, %tid.x;
	mov.u32 	%r2, %ctaid.x;
	mov.u32 	%r3, %ntid.x;
	mad.lo.s32 	%r4, %r2, %r3, %r1;
	mul.wide.s32 	%rd3, %r4, 4;
	add.s64 	%rd4, %rd2, %rd3;
	mov.b32 	%r5, 0;
	st.global.u32 	[%rd4], %r5;
	ret;

}


// ===== COMPILED SASS (sm_100) =====

	.target	sm_100

	.elftype	@"ET_EXEC"


//--------------------- .note.nv.tkinfo           --------------------------
	.section	.note.nv.tkinfo,"",@"SHT_NOTE"
	.sectionflags	@"SHF_NOTE_NV_TKINFO"
	.tkinfo
        /*0018*/ 	.word	0x00000002
        /*0030*/ 	.string	""
        /*0030*/ 	.string	"ptxas"
        /*0030*/ 	.string	"Cuda compilation tools, release 13.0, V13.0.88"
        /*0030*/ 	.string	"Build cuda_13.0.r13.0/compiler.36424714_0"
        /*0030*/ 	.string	"-arch sm_100 -m 64 "



//--------------------- .note.nv.cuinfo           --------------------------
	.section	.note.nv.cuinfo,"",@"SHT_NOTE"
	.sectionflags	@"SHF_NOTE_NV_CUINFO"
        /*0018*/ 	.short	0x0002
        /*001a*/ 	.short	0x0064
        /*001c*/ 	.short	0x0082
	.zero		2


//--------------------- .nv.info                  --------------------------
	.section	.nv.info,"",@"SHT_CUDA_INFO"
	.align	4


	//----- nvinfo : EIATTR_REGCOUNT
	.align		4
        /*0000*/ 	.byte	0x04, 0x2f
        /*0002*/ 	.short	(.L_1 - .L_0)
	.align		4
.L_0:
        /*0004*/ 	.word	index@(_Z4simuPlS_PiiS0_)
        /*0008*/ 	.word	0x0000000c


	//----- nvinfo : EIATTR_FRAME_SIZE
	.align		4
.L_1:
        /*000c*/ 	.byte	0x04, 0x11
        /*000e*/ 	.short	(.L_3 - .L_2)
	.align		4
.L_2:
        /*0010*/ 	.word	index@(_Z4simuPlS_PiiS0_)
        /*0014*/ 	.word	0x00000000


	//----- nvinfo : EIATTR_REGCOUNT
	.align		4
.L_3:
        /*0018*/ 	.byte	0x04, 0x2f
        /*001a*/ 	.short	(.L_5 - .L_4)
	.align		4
.L_4:
        /*001c*/ 	.word	index@(_Z11countweightPlPiS0_l)
        /*0020*/ 	.word	0x0000000a


	//----- nvinfo : EIATTR_FRAME_SIZE
	.align		4
.L_5:
        /*0024*/ 	.byte	0x04, 0x11
        /*0026*/ 	.short	(.L_7 - .L_6)
	.align		4
.L_6:
        /*0028*/ 	.word	index@(_Z11countweightPlPiS0_l)
        /*002c*/ 	.word	0x00000000


	//----- nvinfo : EIATTR_REGCOUNT
	.align		4
.L_7:
        /*0030*/ 	.byte	0x04, 0x2f
        /*0032*/ 	.short	(.L_9 - .L_8)
	.align		4
.L_8:
        /*0034*/ 	.word	index@(_Z9clearzeroPi)
        /*0038*/ 	.word	0x00000008


	//----- nvinfo : EIATTR_FRAME_SIZE
	.align		4
.L_9:
        /*003c*/ 	.byte	0x04, 0x11
        /*003e*/ 	.short	(.L_11 - .L_10)
	.align		4
.L_10:
        /*0040*/ 	.word	index@(_Z9clearzeroPi)
        /*0044*/ 	.word	0x00000000


	//----- nvinfo : EIATTR_MIN_STACK_SIZE
	.align		4
.L_11:
        /*0048*/ 	.byte	0x04, 0x12
        /*004a*/ 	.short	(.L_13 - .L_12)
	.align		4
.L_12:
        /*004c*/ 	.word	index@(_Z9clearzeroPi)
        /*0050*/ 	.word	0x00000000


	//----- nvinfo : EIATTR_MIN_STACK_SIZE
	.align		4
.L_13:
        /*0054*/ 	.byte	0x04, 0x12
        /*0056*/ 	.short	(.L_15 - .L_14)
	.align		4
.L_14:
        /*0058*/ 	.word	index@(_Z11countweightPlPiS0_l)
        /*005c*/ 	.word	0x00000000


	//----- nvinfo : EIATTR_MIN_STACK_SIZE
	.align		4
.L_15:
        /*0060*/ 	.byte	0x04, 0x12
        /*0062*/ 	.short	(.L_17 - .L_16)
	.align		4
.L_16:
        /*0064*/ 	.word	index@(_Z4simuPlS_PiiS0_)
        /*0068*/ 	.word	0x00000000
.L_17:


//--------------------- .nv.compat                --------------------------
	.section	.nv.compat,"",@"SHT_CUDA_COMPAT_INFO"
	.align	4
        /*0000*/ 	.byte	0x02, 0x09, 0x00, 0x00, 0x02, 0x02, 0x01, 0x00, 0x02, 0x05, 0x05, 0x00, 0x03, 0x07, 0x01, 0x01
        /*0010*/ 	.byte	0x02, 0x03, 0x00, 0x00, 0x02, 0x06, 0x01, 0x00, 0x04, 0x0b, 0x08, 0x00, 0x09, 0x00, 0x00, 0x00
        /*0020*/ 	.byte	0x00, 0x00, 0x00, 0x00


//--------------------- .nv.info._Z9clearzeroPi   --------------------------
	.section	.nv.info._Z9clearzeroPi,"",@"SHT_CUDA_INFO"
	.sectionflags	@""
	.align	4


	//----- nvinfo : EIATTR_CUDA_API_VERSION
	.align		4
        /*0000*/ 	.byte	0x04, 0x37
        /*0002*/ 	.short	(.L_19 - .L_18)
.L_18:
        /*0004*/ 	.word	0x00000082


	//----- nvinfo : EIATTR_KPARAM_INFO
	.align		4
.L_19:
        /*0008*/ 	.byte	0x04, 0x17
        /*000a*/ 	.short	(.L_21 - .L_20)
.L_20:
        /*000c*/ 	.word	0x00000000
        /*0010*/ 	.short	0x0000
        /*0012*/ 	.short	0x0000
        /*0014*/ 	.byte	0x00, 0xf5, 0x21, 0x00


	//----- nvinfo : EIATTR_SPARSE_MMA_MASK
	.align		4
.L_21:
        /*0018*/ 	.byte	0x03, 0x50
        /*001a*/ 	.short	0x0000


	//----- nvinfo : EIATTR_MAXREG_COUNT
	.align		4
        /*001c*/ 	.byte	0x03, 0x1b
        /*001e*/ 	.short	0x00ff


	//----- nvinfo : EIATTR_MERCURY_ISA_VERSION
	.align		4
        /*0020*/ 	.byte	0x03, 0x5f
        /*0022*/ 	.short	0x0101


	//----- nvinfo : EIATTR_VRC_CTA_INIT_COUNT
	.align		4
        /*0024*/ 	.byte	0x02, 0x4a
	.zero		1
	.zero		1


	//----- nvinfo : EIATTR_EXIT_INSTR_OFFSETS
	.align		4
        /*0028*/ 	.byte	0x04, 0x1c
        /*002a*/ 	.short	(.L_23 - .L_22)


	//   ....[0]....
.L_22:
        /*002c*/ 	.word	0x00000090


	//----- nvinfo : EIATTR_CBANK_PARAM_SIZE
	.align		4
.L_23:
        /*0030*/ 	.byte	0x03, 0x19
        /*0032*/ 	.short	0x0008


	//----- nvinfo : EIATTR_PARAM_CBANK
	.align		4
        /*0034*/ 	.byte	0x04, 0x0a
        /*0036*/ 	.short	(.L_25 - .L_24)
	.align		4
.L_24:
        /*0038*/ 	.word	index@(.nv.constant0._Z9clearzeroPi)
        /*003c*/ 	.short	0x0380
        /*003e*/ 	.short	0x0008


	//----- nvinfo : EIATTR_SW_WAR
	.align		4
.L_25:
        /*0040*/ 	.byte	0x04, 0x36
        /*0042*/ 	.short	(.L_27 - .L_26)
.L_26:
        /*0044*/ 	.word	0x00000008
.L_27:


//--------------------- .nv.info._Z11countweightPlPiS0_l --------------------------
	.section	.nv.info._Z11countweightPlPiS0_l,"",@"SHT_CUDA_INFO"
	.sectionflags	@""
	.align	4


	//----- nvinfo : EIATTR_CUDA_API_VERSION
	.align		4
        /*0000*/ 	.byte	0x04, 0x37
        /*0002*/ 	.short	(.L_29 - .L_28)
.L_28:
        /*0004*/ 	.word	0x00000082


	//----- nvinfo : EIATTR_KPARAM_INFO
	.align		4
.L_29:
        /*0008*/ 	.byte	0x04, 0x17
        /*000a*/ 	.short	(.L_31 - .L_30)
.L_30:
        /*000c*/ 	.word	0x00000000
        /*0010*/ 	.short	0x0003
        /*0012*/ 	.short	0x0018
        /*0014*/ 	.byte	0x00, 0xf0, 0x21, 0x00


	//----- nvinfo : EIATTR_KPARAM_INFO
	.align		4
.L_31:
        /*0018*/ 	.byte	0x04, 0x17
        /*001a*/ 	.short	(.L_33 - .L_32)
.L_32:
        /*001c*/ 	.word	0x00000000
        /*0020*/ 	.short	0x0002
        /*0022*/ 	.short	0x0010
        /*0024*/ 	.byte	0x00, 0xf5, 0x21, 0x00


	//----- nvinfo : EIATTR_KPARAM_INFO
	.align		4
.L_33:
        /*0028*/ 	.byte	0x04, 0x17
        /*002a*/ 	.short	(.L_35 - .L_34)
.L_34:
        /*002c*/ 	.word	0x00000000
        /*0030*/ 	.short	0x0001
        /*0032*/ 	.short	0x0008
        /*0034*/ 	.byte	0x00, 0xf5, 0x21, 0x00


	//----- nvinfo : EIATTR_KPARAM_INFO
	.align		4
.L_35:
        /*0038*/ 	.byte	0x04, 0x17
        /*003a*/ 	.short	(.L_37 - .L_36)
.L_36:
        /*003c*/ 	.word	0x00000000
        /*0040*/ 	.short	0x0000
        /*0042*/ 	.short	0x0000
        /*0044*/ 	.byte	0x00, 0xf5, 0x21, 0x00


	//----- nvinfo : EIATTR_SPARSE_MMA_MASK
	.align		4
.L_37:
        /*0048*/ 	.byte	0x03, 0x50
        /*004a*/ 	.short	0x0000


	//----- nvinfo : EIATTR_MAXREG_COUNT
	.align		4
        /*004c*/ 	.byte	0x03, 0x1b
        /*004e*/ 	.short	0x00ff


	//----- nvinfo : EIATTR_MERCURY_ISA_VERSION
	.align		4
        /*0050*/ 	.byte	0x03, 0x5f
        /*0052*/ 	.short	0x0101


	//----- nvinfo : EIATTR_VRC_CTA_INIT_COUNT
	.align		4
        /*0054*/ 	.byte	0x02, 0x4a
	.zero		1
	.zero		1


	//----- nvinfo : EIATTR_EXIT_INSTR_OFFSETS
	.align		4
        /*0058*/ 	.byte	0x04, 0x1c
        /*005a*/ 	.short	(.L_39 - .L_38)


	//   ....[0]....
.L_38:
        /*005c*/ 	.word	0x00000090


	//   ....[1]....
        /*0060*/ 	.word	0x00000100


	//   ....[2]....
        /*0064*/ 	.word	0x00000150


	//----- nvinfo : EIATTR_CBANK_PARAM_SIZE
	.align		4
.L_39:
        /*0068*/ 	.byte	0x03, 0x19
        /*006a*/ 	.short	0x0020


	//----- nvinfo : EIATTR_PARAM_CBANK
	.align		4
        /*006c*/ 	.byte	0x04, 0x0a
        /*006e*/ 	.short	(.L_41 - .L_40)
	.align		4
.L_40:
        /*0070*/ 	.word	index@(.nv.constant0._Z11countweightPlPiS0_l)
        /*0074*/ 	.short	0x0380
        /*0076*/ 	.short	0x0020


	//----- nvinfo : EIATTR_SW_WAR
	.align		4
.L_41:
        /*0078*/ 	.byte	0x04, 0x36
        /*007a*/ 	.short	(.L_43 - .L_42)
.L_42:
        /*007c*/ 	.word	0x00000008
.L_43:


//--------------------- .nv.info._Z4simuPlS_PiiS0_ --------------------------
	.section	.nv.info._Z4simuPlS_PiiS0_,"",@"SHT_CUDA_INFO"
	.sectionflags	@""
	.align	4


	//----- nvinfo : EIATTR_CUDA_API_VERSION
	.align		4
        /*0000*/ 	.byte	0x04, 0x37
        /*0002*/ 	.short	(.L_45 - .L_44)
.L_44:
        /*0004*/ 	.word	0x00000082


	//----- nvinfo : EIATTR_KPARAM_INFO
	.align		4
.L_45:
        /*0008*/ 	.byte	0x04, 0x17
        /*000a*/ 	.short	(.L_47 - .L_46)
.L_46:
        /*000c*/ 	.word	0x00000000
        /*0010*/ 	.short	0x0004
        /*0012*/ 	.short	0x0020
        /*0014*/ 	.byte	0x00, 0xf5, 0x21, 0x00


	//----- nvinfo : EIATTR_KPARAM_INFO
	.align		4
.L_47:
        /*0018*/ 	.byte	0x04, 0x17
        /*001a*/ 	.short	(.L_49 - .L_48)
.L_48:
        /*001c*/ 	.word	0x00000000
        /*0020*/ 	.short	0x0003
        /*0022*/ 	.short	0x0018
        /*0024*/ 	.byte	0x00, 0xf0, 0x11, 0x00


	//----- nvinfo : EIATTR_KPARAM_INFO
	.align		4
.L_49:
        /*0028*/ 	.byte	0x04, 0x17
        /*002a*/ 	.short	(.L_51 - .L_50)
.L_50:
        /*002c*/ 	.word	0x00000000
        /*0030*/ 	.short	0x0002
        /*0032*/ 	.short	0x0010
        /*0034*/ 	.byte	0x00, 0xf5, 0x21, 0x00


	//----- nvinfo : EIATTR_KPARAM_INFO
	.align		4
.L_51:
        /*0038*/ 	.byte	0x04, 0x17
        /*003a*/ 	.short	(.L_53 - .L_52)
.L_52:
        /*003c*/ 	.word	0x00000000
        /*0040*/ 	.short	0x0001
        /*0042*/ 	.short	0x0008
        /*0044*/ 	.byte	0x00, 0xf5, 0x21, 0x00


	//----- nvinfo : EIATTR_KPARAM_INFO
	.align		4
.L_53:
        /*0048*/ 	.byte	0x04, 0x17
        /*004a*/ 	.short	(.L_55 - .L_54)
.L_54:
        /*004c*/ 	.word	0x00000000
        /*0050*/ 	.short	0x0000
        /*0052*/ 	.short	0x0000
        /*0054*/ 	.byte	0x00, 0xf5, 0x21, 0x00


	//----- nvinfo : EIATTR_SPARSE_MMA_MASK
	.align		4
.L_55:
        /*0058*/ 	.byte	0x03, 0x50
        /*005a*/ 	.short	0x0000


	//----- nvinfo : EIATTR_MAXREG_COUNT
	.align		4
        /*005c*/ 	.byte	0x03, 0x1b
        /*005e*/ 	.short	0x00ff


	//----- nvinfo : EIATTR_MERCURY_ISA_VERSION
	.align		4
        /*0060*/ 	.byte	0x03, 0x5f
        /*0062*/ 	.short	0x0101


	//----- nvinfo : EIATTR_VRC_CTA_INIT_COUNT
	.align		4
        /*0064*/ 	.byte	0x02, 0x4a
	.zero		1
	.zero		1


	//----- nvinfo : EIATTR_EXIT_INSTR_OFFSETS
	.align		4
        /*0068*/ 	.byte	0x04, 0x1c
        /*006a*/ 	.short	(.L_57 - .L_56)


	//   ....[0]....
.L_56:
        /*006c*/ 	.word	0x00000450


	//----- nvinfo : EIATTR_CBANK_PARAM_SIZE
	.align		4
.L_57:
        /*0070*/ 	.byte	0x03, 0x19
        /*0072*/ 	.short	0x0028


	//----- nvinfo : EIATTR_PARAM_CBANK
	.align		4
        /*0074*/ 	.byte	0x04, 0x0a
        /*0076*/ 	.short	(.L_59 - .L_58)
	.align		4
.L_58:
        /*0078*/ 	.word	index@(.nv.constant0._Z4simuPlS_PiiS0_)
        /*007c*/ 	.short	0x0380
        /*007e*/ 	.short	0x0028


	//----- nvinfo : EIATTR_SW_WAR
	.align		4
.L_59:
        /*0080*/ 	.byte	0x04, 0x36
        /*0082*/ 	.short	(.L_61 - .L_60)
.L_60:
        /*0084*/ 	.word	0x00000008
.L_61:


//--------------------- .nv.callgraph             --------------------------
	.section	.nv.callgraph,"",@"SHT_CUDA_CALLGRAPH"
	.align	4
	.sectionentsize	8
	.align		4
        /*0000*/ 	.word	0x00000000
	.align		4
        /*0004*/ 	.word	0xffffffff
	.align		4
        /*0008*/ 	.word	0x00000000
	.align		4
        /*000c*/ 	.word	0xfffffffe
	.align		4
        /*0010*/ 	.word	0x00000000
	.align		4
        /*0014*/ 	.word	0xfffffffd
	.align		4
        /*0018*/ 	.word	0x00000000
	.align		4
        /*001c*/ 	.word	0xfffffffc


//--------------------- .text._Z9clearzeroPi      --------------------------
	.section	.text._Z9clearzeroPi,"ax",@progbits
	.align	128
        .global         _Z9clearzeroPi
        .type           _Z9clearzeroPi,@function
        .size           _Z9clearzeroPi,(.L_x_3 - _Z9clearzeroPi)
        .other          _Z9clearzeroPi,@"STO_CUDA_ENTRY STV_DEFAULT"
_Z9clearzeroPi:
.text._Z9clearzeroPi:
[----:B------:R-:W-:Y:S01]  /*0000*/  LDC R1, c[0x0][0x37c] ;  /* 0x0000df00ff017b82 */ /* 0x000fe20000000800 */
[----:B------:R-:W0:Y:S07]  /*0010*/  S2R R5, SR_TID.X ;  /* 0x0000000000057919 */ /* 0x000e2e0000002100 */
[----:B------:R-:W0:Y:S01]  /*0020*/  S2UR UR6, SR_CTAID.X ;  /* 0x00000000000679c3 */ /* 0x000e220000002500 */
[----:B------:R-:W1:Y:S07]  /*0030*/  LDCU.64 UR4, c[0x0][0x358] ;  /* 0x00006b00ff0477ac */ /* 0x000e6e0008000a00 */
[----:B------:R-:W0:Y:S08]  /*0040*/  LDC R0, c[0x0][0x360] ;  /* 0x0000d800ff007b82 */ /* 0x000e300000000800 */
[----:B------:R-:W2:Y:S01]  /*0050*/  LDC.64 R2, c[0x0][0x380] ;  /* 0x0000e000ff027b82 */ /* 0x000ea20000000a00 */
[----:B0-----:R-:W-:-:S04]  /*0060*/  IMAD R5, R0, UR6, R5 ;  /* 0x0000000600057c24 */ /* 0x001fc8000f8e0205 */
[----:B--2---:R-:W-:-:S05]  /*0070*/  IMAD.WIDE R2, R5, 0x4, R2 ;  /* 0x0000000405027825 */ /* 0x004fca00078e0202 */
[----:B-1----:R-:W-:Y:S01]  /*0080*/  STG.E desc[UR4][R2.64], RZ ;  /* 0x000000ff02007986 */ /* 0x002fe2000c101904 */
[----:B------:R-:W-:Y:S05]  /*0090*/  EXIT ;  /* 0x000000000000794d */ /* 0x000fea0003800000 */
.L_x_0:
[----:B------:R-:W-:-:S00]  /*00a0*/  BRA `(.L_x_0) ;  /* 0xfffffffc00fc7947 */ /* 0x000fc0000383ffff */
[----:B------:R-:W-:-:S00]  /*00b0*/  NOP ;  /* 0x0000000000007918 */ /* 0x000fc00000000000 */
        /* <DEDUP_REMOVED lines=12> */
.L_x_3:


//--------------------- .text._Z11countweightPlPiS0_l --------------------------
	.section	.text._Z11countweightPlPiS0_l,"ax",@progbits
	.align	128
        .global         _Z11countweightPlPiS0_l
        .type           _Z11countweightPlPiS0_l,@function
        .size           _Z11countweightPlPiS0_l,(.L_x_4 - _Z11countweightPlPiS0_l)
        .other          _Z11countweightPlPiS0_l,@"STO_CUDA_ENTRY STV_DEFAULT"
_Z11countweightPlPiS0_l:
.text._Z11countweightPlPiS0_l:
[----:B------:R-:W-:Y:S01]  /*0000*/  LDC R1, c[0x0][0x37c] ;  /* 0x0000df00ff017b82 */ /* 0x000fe20000000800 */
[----:B------:R-:W0:Y:S07]  /*0010*/  S2R R0, SR_TID.X ;  /* 0x0000000000007919 */ /* 0x000e2e0000002100 */
[----:B------:R-:W0:Y:S01]  /*0020*/  S2UR UR4, SR_CTAID.X ;  /* 0x00000000000479c3 */ /* 0x000e220000002500 */
[----:B------:R-:W1:Y:S07]  /*0030*/  LDCU.64 UR6, c[0x0][0x398] ;  /* 0x00007300ff0677ac */ /* 0x000e6e0008000a00 */
[----:B------:R-:W0:Y:S02]  /*0040*/  LDC R3, c[0x0][0x360] ;  /* 0x0000d800ff037b82 */ /* 0x000e240000000800 */
[----:B0-----:R-:W-:-:S05]  /*0050*/  IMAD R0, R3, UR4, R0 ;  /* 0x0000000403007c24 */ /* 0x001fca000f8e0200 */
[----:B-1----:R-:W-:Y:S02]  /*0060*/  ISETP.GE.U32.AND P0, PT, R0, UR6, PT ;  /* 0x0000000600007c0c */ /* 0x002fe4000bf06070 */
[----:B------:R-:W-:-:S04]  /*0070*/  SHF.R.S32.HI R3, RZ, 0x1f, R0 ;  /* 0x0000001fff037819 */ /* 0x000fc80000011400 */
[----:B------:R-:W-:-:S13]  /*0080*/  ISETP.GE.AND.EX P0, PT, R3, UR7, PT, P0 ;  /* 0x0000000703007c0c */ /* 0x000fda000bf06300 */
[----:B------:R-:W-:Y:S05]  /*0090*/  @P0 EXIT ;  /* 0x000000000000094d */ /* 0x000fea0003800000 */
[----:B------:R-:W0:Y:S01]  /*00a0*/  LDCU.64 UR6, c[0x0][0x388] ;  /* 0x00007100ff0677ac */ /* 0x000e220008000a00 */
[----:B------:R-:W1:Y:S01]  /*00b0*/  LDCU.64 UR4, c[0x0][0x358] ;  /* 0x00006b00ff0477ac */ /* 0x000e620008000a00 */
[----:B0-----:R-:W-:-:S04]  /*00c0*/  LEA R2, P0, R0, UR6, 0x2 ;  /* 0x0000000600027c11 */ /* 0x001fc8000f8010ff */
[----:B------:R-:W-:-:S05]  /*00d0*/  LEA.HI.X R3, R0, UR7, R3, 0x2, P0 ;  /* 0x0000000700037c11 */ /* 0x000fca00080f1403 */
[----:B-1----:R-:W2:Y:S02]  /*00e0*/  LDG.E R5, desc[UR4][R2.64] ;  /* 0x0000000402057981 */ /* 0x002ea4000c1e1900 */
[----:B--2---:R-:W-:-:S13]  /*00f0*/  ISETP.GT.AND P0, PT, R5, 0x16, PT ;  /* 0x000000160500780c */ /* 0x004fda0003f04270 */
[----:B------:R-:W-:Y:S05]  /*0100*/  @P0 EXIT ;  /* 0x000000000000094d */ /* 0x000fea0003800000 */
[----:B------:R-:W0:Y:S01]  /*0110*/  LDC.64 R2, c[0x0][0x390] ;  /* 0x0000e400ff027b82 */ /* 0x000e220000000a00 */
[----:B------:R-:W-:Y:S02]  /*0120*/  IMAD.MOV.U32 R7, RZ, RZ, 0x1 ;  /* 0x00000001ff077424 */ /* 0x000fe400078e00ff */
[----:B0-----:R-:W-:-:S05]  /*0130*/  IMAD.WIDE R2, R5, 0x4, R2 ;  /* 0x0000000405027825 */ /* 0x001fca00078e0202 */
[----:B------:R-:W-:Y:S01]  /*0140*/  REDG.E.ADD.STRONG.GPU desc[UR4][R2.64], R7 ;  /* 0x000000070200798e */ /* 0x000fe2000c12e104 */
[----:B------:R-:W-:Y:S05]  /*0150*/  EXIT ;  /* 0x000000000000794d */ /* 0x000fea0003800000 */
.L_x_1:
        /* <DEDUP_REMOVED lines=10> */
.L_x_4:


//--------------------- .text._Z4simuPlS_PiiS0_   --------------------------
	.section	.text._Z4simuPlS_PiiS0_,"ax",@progbits
	.align	128
        .global         _Z4simuPlS_PiiS0_
        .type           _Z4simuPlS_PiiS0_,@function
        .size           _Z4simuPlS_PiiS0_,(.L_x_5 - _Z4simuPlS_PiiS0_)
        .other          _Z4simuPlS_PiiS0_,@"STO_CUDA_ENTRY STV_DEFAULT"
_Z4simuPlS_PiiS0_:
.text._Z4simuPlS_PiiS0_:
[----:B------:R-:W-:Y:S01]  /*0000*/  LDC R1, c[0x0][0x37c] ;  /* 0x0000df00ff017b82 */ /* 0x000fe20000000800 */
[----:B------:R-:W0:Y:S07]  /*0010*/  S2R R0, SR_TID.X ;  /* 0x0000000000007919 */ /* 0x000e2e0000002100 */
[----:B------:R-:W0:Y:S08]  /*0020*/  S2UR UR4, SR_CTAID.X ;  /* 0x00000000000479c3 */ /* 0x000e300000002500 */
[----:B------:R-:W0:Y:S08]  /*0030*/  LDC R7, c[0x0][0x360] ;  /* 0x0000d800ff077b82 */ /* 0x000e300000000800 */
[----:B------:R-:W1:Y:S08]  /*0040*/  LDC R6, c[0x0][0x398] ;  /* 0x0000e600ff067b82 */ /* 0x000e700000000800 */
[----:B------:R-:W2:Y:S08]  /*0050*/  LDC.64 R2, c[0x0][0x380] ;  /* 0x0000e000ff027b82 */ /* 0x000eb00000000a00 */
[----:B------:R-:W3:Y:S01]  /*0060*/  LDC.64 R4, c[0x0][0x388] ;  /* 0x0000e200ff047b82 */ /* 0x000ee20000000a00 */
[----:B0-----:R-:W-:Y:S01]  /*0070*/  IMAD R0, R7, UR4, R0 ;  /* 0x0000000407007c24 */ /* 0x001fe2000f8e0200 */
[----:B------:R-:W0:Y:S04]  /*0080*/  LDCU.64 UR4, c[0x0][0x358] ;  /* 0x00006b00ff0477ac */ /* 0x000e280008000a00 */
[----:B------:R-:W-:-:S04]  /*0090*/  SHF.R.S32.HI R7, RZ, 0x1f, R0 ;  /* 0x0000001fff077819 */ /* 0x000fc80000011400 */
[----:B------:R-:W-:-:S04]  /*00a0*/  LEA.HI R7, R7, R0, RZ, 0x7 ;  /* 0x0000000007077211 */ /* 0x000fc800078f38ff */
[----:B------:R-:W-:Y:S02]  /*00b0*/  LOP3.LUT R9, R7, 0xffffff80, RZ, 0xc0, !PT ;  /* 0xffffff8007097812 */ /* 0x000fe400078ec0ff */
[----:B------:R-:W-:-:S03]  /*00c0*/  SHF.R.S32.HI R7, RZ, 0x7, R7 ;  /* 0x00000007ff077819 */ /* 0x000fc60000011407 */
[----:B------:R-:W-:Y:S02]  /*00d0*/  IMAD.IADD R9, R0, 0x1, -R9 ;  /* 0x0000000100097824 */ /* 0x000fe400078e0a09 */
[----:B-1----:R-:W-:Y:S02]  /*00e0*/  IMAD R0, R6, 0x8000, R7 ;  /* 0x0000800006007824 */ /* 0x002fe400078e0207 */
[----:B--2---:R-:W-:-:S04]  /*00f0*/  IMAD.WIDE R2, R9, 0x8, R2 ;  /* 0x0000000809027825 */ /* 0x004fc800078e0202 */
[----:B---3--:R-:W-:Y:S02]  /*0100*/  IMAD.WIDE R4, R0, 0x8, R4 ;  /* 0x0000000800047825 */ /* 0x008fe400078e0204 */
[----:B0-----:R-:W2:Y:S04]  /*0110*/  LDG.E.64 R2, desc[UR4][R2.64] ;  /* 0x0000000402027981 */ /* 0x001ea8000c1e1b00 */
[----:B------:R-:W2:Y:S02]  /*0120*/  LDG.E.64 R4, desc[UR4][R4.64] ;  /* 0x0000000404047981 */ /* 0x000ea4000c1e1b00 */
[----:B--2---:R-:W-:Y:S02]  /*0130*/  LOP3.LUT R6, R4, R2, RZ, 0xc0, !PT ;  /* 0x0000000204067212 */ /* 0x004fe400078ec0ff */
[----:B------:R-:W-:-:S02]  /*0140*/  LOP3.LUT R7, R5, R3, RZ, 0xc0, !PT ;  /* 0x0000000305077212 */ /* 0x000fc400078ec0ff */
[----:B------:R-:W-:Y:S02]  /*0150*/  LOP3.LUT R9, R4, 0x55555555, R2, 0x80, !PT ;  /* 0x5555555504097812 */ /* 0x000fe400078e8002 */
[--C-:B------:R-:W-:Y:S02]  /*0160*/  SHF.R.U64 R6, R6, 0x1, R7.reuse ;  /* 0x0000000106067819 */ /* 0x100fe40000001207 */
[----:B------:R-:W-:Y:S02]  /*0170*/  SHF.R.U32.HI R7, RZ, 0x1, R7 ;  /* 0x00000001ff077819 */ /* 0x000fe40000011607 */
[----:B------:R-:W-:Y:S02]  /*0180*/  LOP3.LUT R6, R6, 0x55555555, RZ, 0xc0, !PT ;  /* 0x5555555506067812 */ /* 0x000fe400078ec0ff */
[----:B------:R-:W-:Y:S02]  /*0190*/  LOP3.LUT R8, R5, 0x55555555, R3, 0x80, !PT ;  /* 0x5555555505087812 */ /* 0x000fe400078e8003 */
[----:B------:R-:W-:-:S02]  /*01a0*/  LOP3.LUT R7, R7, 0x55555555, RZ, 0xc0, !PT ;  /* 0x5555555507077812 */ /* 0x000fc400078ec0ff */
[----:B------:R-:W-:-:S04]  /*01b0*/  IADD3 R6, P0, PT, R6, R9, RZ ;  /* 0x0000000906067210 */ /* 0x000fc80007f1e0ff */
[----:B------:R-:W-:Y:S01]  /*01c0*/  LOP3.LUT R2, R6, 0x33333333, RZ, 0xc0, !PT ;  /* 0x3333333306027812 */ /* 0x000fe200078ec0ff */
[----:B------:R-:W-:-:S05]  /*01d0*/  IMAD.X R7, R7, 0x1, R8, P0 ;  /* 0x0000000107077824 */ /* 0x000fca00000e0608 */
[--C-:B------:R-:W-:Y:S02]  /*01e0*/  SHF.R.U64 R3, R6, 0x2, R7.reuse ;  /* 0x0000000206037819 */ /* 0x100fe40000001207 */
[----:B------:R-:W-:Y:S02]  /*01f0*/  SHF.R.U32.HI R4, RZ, 0x2, R7 ;  /* 0x00000002ff047819 */ /* 0x000fe40000011607 */
[----:B------:R-:W-:Y:S02]  /*0200*/  LOP3.LUT R3, R3, 0x33333333, RZ, 0xc0, !PT ;  /* 0x3333333303037812 */ /* 0x000fe400078ec0ff */
[----:B------:R-:W-:Y:S02]  /*0210*/  LOP3.LUT R5, R7, 0x33333333, RZ, 0xc0, !PT ;  /* 0x3333333307057812 */ /* 0x000fe400078ec0ff */
[----:B------:R-:W-:Y:S02]  /*0220*/  LOP3.LUT R4, R4, 0x13333333, RZ, 0xc0, !PT ;  /* 0x1333333304047812 */ /* 0x000fe400078ec0ff */
[----:B------:R-:W-:-:S05]  /*0230*/  IADD3 R3, P0, PT, R3, R2, RZ ;  /* 0x0000000203037210 */ /* 0x000fca0007f1e0ff */
[----:B------:R-:W-:-:S05]  /*0240*/  IMAD.X R4, R4, 0x1, R5, P0 ;  /* 0x0000000104047824 */ /* 0x000fca00000e0605 */
[C-C-:B------:R-:W-:Y:S02]  /*0250*/  SHF.R.U64 R2, R3.reuse, 0x4, R4.reuse ;  /* 0x0000000403027819 */ /* 0x140fe40000001204 */
[----:B------:R-:W-:Y:S02]  /*0260*/  LOP3.LUT R3, R3, 0x7070707, RZ, 0xc0, !PT ;  /* 0x0707070703037812 */ /* 0x000fe400078ec0ff */
[----:B------:R-:W-:Y:S02]  /*0270*/  SHF.R.U32.HI R5, RZ, 0x4, R4 ;  /* 0x00000004ff057819 */ /* 0x000fe40000011604 */
[----:B------:R-:W-:Y:S02]  /*0280*/  LOP3.LUT R2, R2, 0x7070707, RZ, 0xc0, !PT ;  /* 0x0707070702027812 */ /* 0x000fe400078ec0ff */
[----:B------:R-:W-:Y:S02]  /*0290*/  LOP3.LUT R4, R4, 0x7070707, RZ, 0xc0, !PT ;  /* 0x0707070704047812 */ /* 0x000fe400078ec0ff */
[----:B------:R-:W-:-:S02]  /*02a0*/  LOP3.LUT R5, R5, 0x7070707, RZ, 0xc0, !PT ;  /* 0x0707070705057812 */ /* 0x000fc400078ec0ff */
        /* <DEDUP_REMOVED lines=8> */
[----:B------:R-:W-:Y:S02]  /*0330*/  IADD3 R7, P0, PT, R7, R2, RZ ;  /* 0x0000000207077210 */ /* 0x000fe40007f1e0ff */
[----:B------:R-:W0:Y:S03]  /*0340*/  LDC.64 R2, c[0x0][0x3a0] ;  /* 0x0000e800ff027b82 */ /* 0x000e260000000a00 */
[----:B------:R-:W-:-:S05]  /*0350*/  IMAD.X R6, R6, 0x1, R5, P0 ;  /* 0x0000000106067824 */ /* 0x000fca00000e0605 */
[C-C-:B------:R-:W-:Y:S02]  /*0360*/  SHF.R.U64 R4, R7.reuse, 0x10, R6.reuse ;  /* 0x0000001007047819 */ /* 0x140fe40000001206 */
[----:B------:R-:W-:Y:S02]  /*0370*/  LOP3.LUT R7, R7, 0x1f, RZ, 0xc0, !PT ;  /* 0x0000001f07077812 */ /* 0x000fe400078ec0ff */
[----:B------:R-:W-:Y:S02]  /*0380*/  LOP3.LUT R4, R4, 0x1f, RZ, 0xc0, !PT ;  /* 0x0000001f04047812 */ /* 0x000fe400078ec0ff */
[----:B------:R-:W-:Y:S02]  /*0390*/  SHF.R.U32.HI R5, RZ, 0x10, R6 ;  /* 0x00000010ff057819 */ /* 0x000fe40000011606 */
[----:B------:R-:W-:Y:S02]  /*03a0*/  IADD3 R4, P0, PT, R4, R7, RZ ;  /* 0x0000000704047210 */ /* 0x000fe40007f1e0ff */
[----:B------:R-:W-:-:S02]  /*03b0*/  LOP3.LUT R6, R6, 0x1f, RZ, 0xc0, !PT ;  /* 0x0000001f06067812 */ /* 0x000fc400078ec0ff */
[----:B------:R-:W-:-:S04]  /*03c0*/  LOP3.LUT R5, R5, 0x1f, RZ, 0xc0, !PT ;  /* 0x0000001f05057812 */ /* 0x000fc800078ec0ff */
[----:B------:R-:W-:Y:S01]  /*03d0*/  IADD3.X R4, PT, PT, R4, R5, R6, !PT, P0 ;  /* 0x0000000504047210 */ /* 0x000fe20007fe0406 */
[----:B0-----:R-:W-:-:S03]  /*03e0*/  IMAD.WIDE R2, R0, 0x4, R2 ;  /* 0x0000000400027825 */ /* 0x001fc600078e0202 */
[----:B------:R-:W-:-:S05]  /*03f0*/  LOP3.LUT R5, R4, 0x1, RZ, 0xc0, !PT ;  /* 0x0000000104057812 */ /* 0x000fca00078ec0ff */
[----:B------:R-:W-:Y:S01]  /*0400*/  REDG.E.ADD.STRONG.GPU desc[UR4][R2.64], R5 ;  /* 0x000000050200798e */ /* 0x000fe2000c12e104 */
[----:B------:R-:W0:Y:S01]  /*0410*/  S2UR UR5, SR_CgaCtaId ;  /* 0x00000000000579c3 */ /* 0x000e220000008800 */
[----:B------:R-:W-:Y:S02]  /*0420*/  UMOV UR4, 0x400 ;  /* 0x0000040000047882 */ /* 0x000fe40000000000 */
[----:B0-----:R-:W-:-:S09]  /*0430*/  ULEA UR4, UR5, UR4, 0x18 ;  /* 0x0000000405047291 */ /* 0x001fd2000f8ec0ff */
[----:B------:R-:W-:Y:S01]  /*0440*/  STS [UR4], R0 ;  /* 0x00000000ff007988 */ /* 0x000fe20008000804 */
[----:B------:R-:W-:Y:S05]  /*0450*/  EXIT ;  /* 0x000000000000794d */ /* 0x000fea0003800000 */
.L_x_2:
        /* <DEDUP_REMOVED lines=10> */
.L_x_5:


//--------------------- .nv.shared.reserved.0     --------------------------
	.section	.nv.shared.reserved.0,"aw",@nobits
	.weak		__nv_reservedSMEM_offset_0_alias
	.size		__nv_reservedSMEM_offset_0_alias, 0, 64
	.other		__nv_reservedSMEM_offset_0_alias,@"STO_CUDA_RESERVED_SHARED STV_DEFAULT"
__nv_reservedSMEM_offset_0_alias:
	.zero		0
	.zero		64


//--------------------- .nv.shared._Z4simuPlS_PiiS0_ --------------------------
	.section	.nv.shared._Z4simuPlS_PiiS0_,"aw",@nobits
	.sectionflags	@""
	.align	4
.nv.shared._Z4simuPlS_PiiS0_:
	.zero		1028


//--------------------- .nv.constant0._Z9clearzeroPi --------------------------
	.section	.nv.constant0._Z9clearzeroPi,"a",@progbits
	.sectionflags	@""
	.align	4
.nv.constant0._Z9clearzeroPi:
	.zero		904


//--------------------- .nv.constant0._Z11countweightPlPiS0_l --------------------------
	.section	.nv.constant0._Z11countweightPlPiS0_l,"a",@progbits
	.sectionflags	@""
	.align	4
.nv.constant0._Z11countweightPlPiS0_l:
	.zero		928


//--------------------- .nv.constant0._Z4simuPlS_PiiS0_ --------------------------
	.section	.nv.constant0._Z4simuPlS_PiiS0_,"a",@progbits
	.sectionflags	@""
	.align	4
.nv.constant0._Z4simuPlS_PiiS0_:
	.zero		936


//--------------------- SYMBOLS --------------------------

	.type		.nv.reservedSmem.offset0,@object
	.size		.nv.reservedSmem.offset0,0x4
	.type		.nv.reservedSmem.cap,@object
	.size		.nv.reservedSmem.cap,0x4
